	.headerflags	@"EF_CUDA_TEXMODE_UNIFIED EF_CUDA_64BIT_ADDRESS EF_CUDA_ACCELERATORS EF_CUDA_SM90 EF_CUDA_VIRTUAL_SM(EF_CUDA_SM90)"
	.elftype	@"ET_EXEC"


//--------------------- .nv.info                  --------------------------
	.section	.nv.info,"",@"SHT_CUDA_INFO"
	.align	4


	//----- nvinfo : EIATTR_REGCOUNT
	.align		4
        /*0000*/ 	.byte	0x04, 0x2f
        /*0002*/ 	.short	(.L_1 - .L_0)
	.align		4
.L_0:
        /*0004*/ 	.word	index@(triton_poi_fused_clone_1)
        /*0008*/ 	.word	0x00000010


	//----- nvinfo : EIATTR_MIN_STACK_SIZE
	.align		4
.L_1:
        /*000c*/ 	.byte	0x04, 0x12
        /*000e*/ 	.short	(.L_3 - .L_2)
	.align		4
.L_2:
        /*0010*/ 	.word	index@(triton_poi_fused_clone_1)
        /*0014*/ 	.word	0x00000000


	//----- nvinfo : EIATTR_FRAME_SIZE
	.align		4
.L_3:
        /*0018*/ 	.byte	0x04, 0x11
        /*001a*/ 	.short	(.L_5 - .L_4)
	.align		4
.L_4:
        /*001c*/ 	.word	index@(triton_poi_fused_clone_1)
        /*0020*/ 	.word	0x00000000


	//----- nvinfo : EIATTR_MIN_STACK_SIZE
	.align		4
.L_5:
        /*0024*/ 	.byte	0x04, 0x12
        /*0026*/ 	.short	(.L_7 - .L_6)
	.align		4
.L_6:
        /*0028*/ 	.word	index@(triton_poi_fused_clone_1)
        /*002c*/ 	.word	0x00000000
.L_7:


//--------------------- .nv.info.triton_poi_fused_clone_1 --------------------------
	.section	.nv.info.triton_poi_fused_clone_1,"",@"SHT_CUDA_INFO"
	.sectionflags	@""
	.align	4


	//----- nvinfo : EIATTR_CUDA_API_VERSION
	.align		4
        /*0000*/ 	.byte	0x04, 0x37
        /*0002*/ 	.short	(.L_9 - .L_8)
.L_8:
        /*0004*/ 	.word	0x0000007c


	//----- nvinfo : EIATTR_KPARAM_INFO
	.align		4
.L_9:
        /*0008*/ 	.byte	0x04, 0x17
        /*000a*/ 	.short	(.L_11 - .L_10)
.L_10:
        /*000c*/ 	.word	0x00000000
        /*0010*/ 	.short	0x0004
        /*0012*/ 	.short	0x001c
        /*0014*/ 	.byte	0x00, 0xf0, 0x11, 0x00


	//----- nvinfo : EIATTR_KPARAM_INFO
	.align		4
.L_11:
        /*0018*/ 	.byte	0x04, 0x17
        /*001a*/ 	.short	(.L_13 - .L_12)
.L_12:
        /*001c*/ 	.word	0x00000000
        /*0020*/ 	.short	0x0003
        /*0022*/ 	.short	0x0018
        /*0024*/ 	.byte	0x00, 0xf0, 0x11, 0x00


	//----- nvinfo : EIATTR_KPARAM_INFO
	.align		4
.L_13:
        /*0028*/ 	.byte	0x04, 0x17
        /*002a*/ 	.short	(.L_15 - .L_14)
.L_14:
        /*002c*/ 	.word	0x00000000
        /*0030*/ 	.short	0x0002
        /*0032*/ 	.short	0x0010
        /*0034*/ 	.byte	0x00, 0xf4, 0x21, 0x00


	//----- nvinfo : EIATTR_KPARAM_INFO
	.align		4
.L_15:
        /*0038*/ 	.byte	0x04, 0x17
        /*003a*/ 	.short	(.L_17 - .L_16)
.L_16:
        /*003c*/ 	.word	0x00000000
        /*0040*/ 	.short	0x0001
        /*0042*/ 	.short	0x0008
        /*0044*/ 	.byte	0x00, 0xf4, 0x21, 0x00


	//----- nvinfo : EIATTR_KPARAM_INFO
	.align		4
.L_17:
        /*0048*/ 	.byte	0x04, 0x17
        /*004a*/ 	.short	(.L_19 - .L_18)
.L_18:
        /*004c*/ 	.word	0x00000000
        /*0050*/ 	.short	0x0000
        /*0052*/ 	.short	0x0000
        /*0054*/ 	.byte	0x00, 0xf4, 0x21, 0x00


	//----- nvinfo : EIATTR_SPARSE_MMA_MASK
	.align		4
.L_19:
        /*0058*/ 	.byte	0x03, 0x50
        /*005a*/ 	.short	0x0000


	//----- nvinfo : EIATTR_MAXREG_COUNT
	.align		4
        /*005c*/ 	.byte	0x03, 0x1b
        /*005e*/ 	.short	0x00ff


	//----- nvinfo : EIATTR_EXIT_INSTR_OFFSETS
	.align		4
        /*0060*/ 	.byte	0x04, 0x1c
        /*0062*/ 	.short	(.L_21 - .L_20)


	//   ....[0]....
.L_20:
        /*0064*/ 	.word	0x00000310


	//   ....[1]....
        /*0068*/ 	.word	0x00000370


	//----- nvinfo : EIATTR_REQNTID
	.align		4
.L_21:
        /*006c*/ 	.byte	0x04, 0x10
        /*006e*/ 	.short	(.L_23 - .L_22)
.L_22:
        /*0070*/ 	.word	0x00000080
        /*0074*/ 	.word	0x00000001
        /*0078*/ 	.word	0x00000001


	//----- nvinfo : EIATTR_CBANK_PARAM_SIZE
	.align		4
.L_23:
        /*007c*/ 	.byte	0x03, 0x19
        /*007e*/ 	.short	0x0020


	//----- nvinfo : EIATTR_PARAM_CBANK
	.align		4
        /*0080*/ 	.byte	0x04, 0x0a
        /*0082*/ 	.short	(.L_25 - .L_24)
	.align		4
.L_24:
        /*0084*/ 	.word	index@(.nv.constant0.triton_poi_fused_clone_1)
        /*0088*/ 	.short	0x0210
        /*008a*/ 	.short	0x0020


	//----- nvinfo : EIATTR_SW_WAR
	.align		4
.L_25:
        /*008c*/ 	.byte	0x04, 0x36
        /*008e*/ 	.short	(.L_27 - .L_26)
.L_26:
        /*0090*/ 	.word	0x00000008
.L_27:


//--------------------- .nv.callgraph             --------------------------
	.section	.nv.callgraph,"",@"SHT_CUDA_CALLGRAPH"
	.align	4
	.sectionentsize	8
	.align		4
        /*0000*/ 	.word	0x00000000
	.align		4
        /*0004*/ 	.word	0xffffffff
	.align		4
        /*0008*/ 	.word	0x00000000
	.align		4
        /*000c*/ 	.word	0xfffffffe
	.align		4
        /*0010*/ 	.word	0x00000000
	.align		4
        /*0014*/ 	.word	0xfffffffd
	.align		4
        /*0018*/ 	.word	0x00000000
	.align		4
        /*001c*/ 	.word	0xfffffffc


//--------------------- .text.triton_poi_fused_clone_1 --------------------------
	.section	.text.triton_poi_fused_clone_1,"ax",@progbits
	.sectionflags	@"SHF_BARRIERS=1"
	.align	128
        .global         triton_poi_fused_clone_1
        .type           triton_poi_fused_clone_1,@function
        .size           triton_poi_fused_clone_1,(.L_x_1 - triton_poi_fused_clone_1)
        .other          triton_poi_fused_clone_1,@"STO_CUDA_ENTRY STV_DEFAULT"
triton_poi_fused_clone_1:
.text.triton_poi_fused_clone_1:
[----:B------:R-:W0:Y:S02]  /*0000*/  LDC R1, c[0x0][0x28] ;  /* 0x00000a00ff017b82 */ /* 0x000e240000000800 */
[----:B------:R-:W1:Y:S01]  /*0010*/  S2R R7, SR_CTAID.Y ;  /* 0x0000000000077919 */ /* 0x000e620000002600 */
[----:B------:R-:W2:Y:S01]  /*0020*/  LDC.64 R4, c[0x0][0x218] ;  /* 0x00008600ff047b82 */ /* 0x000ea20000000a00 */
[----:B------:R-:W-:Y:S01]  /*0030*/  ULDC.64 UR6, c[0x0][0x208] ;  /* 0x0000820000067ab9 */ /* 0x000fe20000000a00 */
[----:B------:R-:W3:Y:S01]  /*0040*/  S2R R0, SR_TID.X ;  /* 0x0000000000007919 */ /* 0x000ee20000002100 */
[----:B------:R-:W4:Y:S05]  /*0050*/  S2R R8, SR_CTAID.X ;  /* 0x0000000000087919 */ /* 0x000f2a0000002500 */
[----:B------:R-:W5:Y:S01]  /*0060*/  LDC.64 R2, c[0x0][0x210] ;  /* 0x00008400ff027b82 */ /* 0x000f620000000a00 */
[----:B-1----:R-:W-:Y:S01]  /*0070*/  IMAD.SHL.U32 R7, R7, 0x20, RZ ;  /* 0x0000002007077824 */ /* 0x002fe200078e00ff */
[----:B---3--:R-:W-:-:S04]  /*0080*/  SHF.R.U32.HI R11, RZ, 0x5, R0 ;  /* 0x00000005ff0b7819 */ /* 0x008fc80000011600 */
[----:B------:R-:W-:-:S04]  /*0090*/  LOP3.LUT R6, R7, 0x1f, R0, 0xf8, !PT ;  /* 0x0000001f07067812 */ /* 0x000fc800078ef800 */
[----:B------:R-:W-:-:S04]  /*00a0*/  SHF.R.S32.HI R9, RZ, 0x1f, R6 ;  /* 0x0000001fff097819 */ /* 0x000fc80000011406 */
[----:B------:R-:W-:Y:S01]  /*00b0*/  LEA.HI R10, R9, R6, RZ, 0x4 ;  /* 0x00000006090a7211 */ /* 0x000fe200078f20ff */
[----:B----4-:R-:W-:Y:S01]  /*00c0*/  IMAD.SHL.U32 R9, R8, 0x4, RZ ;  /* 0x0000000408097824 */ /* 0x010fe200078e00ff */
[----:B------:R-:W-:Y:S02]  /*00d0*/  SGXT.U32 R8, R11, 0x2 ;  /* 0x000000020b08781a */ /* 0x000fe40000000000 */
[C---:B------:R-:W-:Y:S01]  /*00e0*/  LOP3.LUT R13, R10.reuse, 0xfffffff0, RZ, 0xc0, !PT ;  /* 0xfffffff00a0d7812 */ /* 0x040fe200078ec0ff */
[----:B------:R-:W-:Y:S01]  /*00f0*/  IMAD.SHL.U32 R12, R10, 0x4, RZ ;  /* 0x000000040a0c7824 */ /* 0x000fe200078e00ff */
[----:B------:R-:W-:-:S03]  /*0100*/  LOP3.LUT R11, R9, R8, RZ, 0xfc, !PT ;  /* 0x00000008090b7212 */ /* 0x000fc600078efcff */
[----:B------:R-:W-:Y:S01]  /*0110*/  IMAD.IADD R10, R6, 0x1, -R13 ;  /* 0x00000001060a7824 */ /* 0x000fe200078e0a0d */
[C---:B------:R-:W-:Y:S01]  /*0120*/  ISETP.GE.AND P1, PT, R11.reuse, 0x4, PT ;  /* 0x000000040b00780c */ /* 0x040fe20003f26270 */
[C---:B--2---:R-:W-:Y:S01]  /*0130*/  IMAD.WIDE R4, R11.reuse, 0x4, R4 ;  /* 0x000000040b047825 */ /* 0x044fe200078e0204 */
[----:B------:R-:W-:Y:S02]  /*0140*/  LOP3.LUT R13, R12, 0xffffffc0, RZ, 0xc0, !PT ;  /* 0xffffffc00c0d7812 */ /* 0x000fe400078ec0ff */
[----:B------:R-:W-:Y:S01]  /*0150*/  ISETP.LT.AND P0, PT, R6, 0x40, !P1 ;  /* 0x000000400600780c */ /* 0x000fe20004f01270 */
[----:B------:R-:W-:-:S04]  /*0160*/  IMAD R10, R11, 0x10, R10 ;  /* 0x000000100b0a7824 */ /* 0x000fc800078e020a */
[----:B------:R-:W-:Y:S01]  /*0170*/  IMAD.IADD R13, R10, 0x1, R13 ;  /* 0x000000010a0d7824 */ /* 0x000fe200078e020d */
[----:B------:R-:W-:-:S03]  /*0180*/  CS2R R10, SRZ ;  /* 0x00000000000a7805 */ /* 0x000fc6000001ff00 */
[----:B-----5:R-:W-:-:S03]  /*0190*/  IMAD.WIDE R2, R13, 0x4, R2 ;  /* 0x000000040d027825 */ /* 0x020fc600078e0202 */
[----:B------:R-:W2:Y:S04]  /*01a0*/  @!P1 LDG.E.EL R11, desc[UR6][R4.64] ;  /* 0x00000006040b9981 */ /* 0x000ea8000c2e1900 */
[----:B------:R1:W2:Y:S01]  /*01b0*/  @P0 LDG.E.EL R10, desc[UR6][R2.64] ;  /* 0x00000006020a0981 */ /* 0x0002a2000c2e1900 */
[----:B------:R-:W3:Y:S01]  /*01c0*/  S2UR UR5, SR_CgaCtaId ;  /* 0x00000000000579c3 */ /* 0x000ee20000008800 */
[----:B------:R-:W-:Y:S01]  /*01d0*/  IMAD.SHL.U32 R6, R0, 0x4, RZ ;  /* 0x0000000400067824 */ /* 0x000fe200078e00ff */
[----:B------:R-:W-:Y:S01]  /*01e0*/  UMOV UR4, 0x400 ;  /* 0x0000040000047882 */ /* 0x000fe20000000000 */
[----:B------:R-:W-:Y:S02]  /*01f0*/  SHF.R.U32.HI R12, RZ, 0x2, R0 ;  /* 0x00000002ff0c7819 */ /* 0x000fe40000011600 */
[----:B------:R-:W-:-:S02]  /*0200*/  LOP3.LUT R9, R9, 0x3, R0, 0xf8, !PT ;  /* 0x0000000309097812 */ /* 0x000fc400078ef800 */
[----:B------:R-:W-:Y:S02]  /*0210*/  LOP3.LUT R13, R6, 0x7c, RZ, 0xc0, !PT ;  /* 0x0000007c060d7812 */ /* 0x000fe400078ec0ff */
[----:B------:R-:W-:Y:S02]  /*0220*/  SGXT.U32 R6, R12, 0x5 ;  /* 0x000000050c06781a */ /* 0x000fe40000000000 */
[----:B------:R-:W-:Y:S02]  /*0230*/  LOP3.LUT R8, R13, R8, RZ, 0xfc, !PT ;  /* 0x000000080d087212 */ /* 0x000fe400078efcff */
[----:B------:R-:W-:Y:S02]  /*0240*/  LOP3.LUT R6, R7, R6, RZ, 0xfc, !PT ;  /* 0x0000000607067212 */ /* 0x000fe400078efcff */
[----:B------:R-:W-:Y:S02]  /*0250*/  ISETP.GE.AND P0, PT, R9, 0x4, PT ;  /* 0x000000040900780c */ /* 0x000fe40003f06270 */
[----:B-1----:R-:W-:-:S02]  /*0260*/  LOP3.LUT R2, R0, 0x7c, RZ, 0xc0, !PT ;  /* 0x0000007c00027812 */ /* 0x002fc400078ec0ff */
[----:B------:R-:W-:Y:S02]  /*0270*/  ISETP.LT.AND P0, PT, R6, 0x40, !P0 ;  /* 0x000000400600780c */ /* 0x000fe40004701270 */
[----:B------:R-:W-:Y:S01]  /*0280*/  LOP3.LUT R0, R0, 0x7f, RZ, 0xc0, !PT ;  /* 0x0000007f00007812 */ /* 0x000fe200078ec0ff */
[----:B---3--:R-:W-:-:S06]  /*0290*/  UPRMT UR4, UR5, 0x654, UR4 ;  /* 0x0000065405047896 */ /* 0x008fcc0008000004 */
[----:B------:R-:W-:Y:S02]  /*02a0*/  VIADD R13, R13, UR4 ;  /* 0x000000040d0d7c36 */ /* 0x000fe40008000000 */
[----:B------:R-:W-:Y:S02]  /*02b0*/  VIADD R3, R2, UR4 ;  /* 0x0000000402037c36 */ /* 0x000fe40008000000 */
[----:B------:R-:W-:Y:S02]  /*02c0*/  IMAD R13, R8, 0x4, R13 ;  /* 0x00000004080d7824 */ /* 0x000fe400078e020d */
[----:B------:R-:W-:Y:S02]  /*02d0*/  IMAD R0, R0, 0x4, R3 ;  /* 0x0000000400007824 */ /* 0x000fe400078e0203 */
[----:B--2---:R-:W-:-:S05]  /*02e0*/  FADD R10, R11, R10 ;  /* 0x0000000a0b0a7221 */ /* 0x004fca0000000000 */
[----:B------:R1:W-:Y:S01]  /*02f0*/  STS [R13], R10 ;  /* 0x0000000a0d007388 */ /* 0x0003e20000000800 */
[----:B------:R-:W-:Y:S06]  /*0300*/  BAR.SYNC.DEFER_BLOCKING 0x0 ;  /* 0x0000000000007b1d */ /* 0x000fec0000010000 */
[----:B-1----:R-:W-:Y:S05]  /*0310*/  @!P0 EXIT ;  /* 0x000000000000894d */ /* 0x002fea0003800000 */
[----:B------:R-:W0:Y:S01]  /*0320*/  LDS R5, [R0] ;  /* 0x0000000000057984 */ /* 0x000e220000000800 */
[----:B------:R-:W1:Y:S01]  /*0330*/  LDC.64 R2, c[0x0][0x220] ;  /* 0x00008800ff027b82 */ /* 0x000e620000000a00 */
[----:B------:R-:W-:-:S04]  /*0340*/  IMAD R9, R6, 0x4, R9 ;  /* 0x0000000406097824 */ /* 0x000fc800078e0209 */
[----:B-1----:R-:W-:-:S05]  /*0350*/  IMAD.WIDE R2, R9, 0x4, R2 ;  /* 0x0000000409027825 */ /* 0x002fca00078e0202 */
[----:B0-----:R-:W-:Y:S01]  /*0360*/  STG.E desc[UR6][R2.64], R5 ;  /* 0x0000000502007986 */ /* 0x001fe2000c101906 */
[----:B------:R-:W-:Y:S05]  /*0370*/  EXIT ;  /* 0x000000000000794d */ /* 0x000fea0003800000 */
.L_x_0:
[----:B------:R-:W-:-:S00]  /*0380*/  BRA `(.L_x_0) ;  /* 0xfffffffc00fc7947 */ /* 0x000fc0000383ffff */
[----:B------:R-:W-:-:S00]  /*0390*/  NOP ;  /* 0x0000000000007918 */ /* 0x000fc00000000000 */
        /* <DEDUP_REMOVED lines=14> */
.L_x_1:


//--------------------- .nv.shared.triton_poi_fused_clone_1 --------------------------
	.section	.nv.shared.triton_poi_fused_clone_1,"aw",@nobits
	.sectionflags	@""
	.align	16
	.zero		1024


//--------------------- .nv.constant0.triton_poi_fused_clone_1 --------------------------
	.section	.nv.constant0.triton_poi_fused_clone_1,"a",@progbits
	.sectionflags	@""
	.align	4
.nv.constant0.triton_poi_fused_clone_1:
	.zero		560
